//
// Generated by NVIDIA NVVM Compiler
//
// Compiler Build ID: CL-36424714
// Cuda compilation tools, release 13.0, V13.0.88
// Based on NVVM 20.0.0
//

.version 9.0
.target sm_100
.address_size 64

	// .globl	_Z10copy_naivePfPKf
// _ZZ18transposeCoalescedPfPKfE4tile has been demoted
// _ZZ30transposeCoalescedBankConflictPfPKfE4tile has been demoted

.visible .entry _Z10copy_naivePfPKf(
	.param .u64 .ptr .align 1 _Z10copy_naivePfPKf_param_0,
	.param .u64 .ptr .align 1 _Z10copy_naivePfPKf_param_1
)
{
	.reg .b32 	%r<11>;
	.reg .b32 	%f<2>;
	.reg .b64 	%rd<8>;

	ld.param.u64 	%rd1, [_Z10copy_naivePfPKf_param_0];
	ld.param.u64 	%rd2, [_Z10copy_naivePfPKf_param_1];
	cvta.to.global.u64 	%rd3, %rd1;
	cvta.to.global.u64 	%rd4, %rd2;
	mov.u32 	%r1, %ctaid.x;
	mov.u32 	%r2, %ntid.x;
	mov.u32 	%r3, %tid.x;
	mov.u32 	%r4, %ctaid.y;
	mov.u32 	%r5, %ntid.y;
	mov.u32 	%r6, %tid.y;
	mad.lo.s32 	%r7, %r4, %r5, %r6;
	mov.u32 	%r8, %nctaid.x;
	mad.lo.s32 	%r9, %r7, %r8, %r1;
	mad.lo.s32 	%r10, %r9, %r2, %r3;
	mul.wide.s32 	%rd5, %r10, 4;
	add.s64 	%rd6, %rd4, %rd5;
	ld.global.f32 	%f1, [%rd6];
	add.s64 	%rd7, %rd3, %rd5;
	st.global.f32 	[%rd7], %f1;
	ret;

}
	// .globl	_Z4copyPfPKf
.visible .entry _Z4copyPfPKf(
	.param .u64 .ptr .align 1 _Z4copyPfPKf_param_0,
	.param .u64 .ptr .align 1 _Z4copyPfPKf_param_1
)
{
	.reg .b32 	%r<18>;
	.reg .b32 	%f<5>;
	.reg .b64 	%rd<17>;

	ld.param.u64 	%rd1, [_Z4copyPfPKf_param_0];
	ld.param.u64 	%rd2, [_Z4copyPfPKf_param_1];
	mov.u32 	%r1, %ctaid.x;
	shl.b32 	%r2, %r1, 5;
	mov.u32 	%r3, %tid.x;
	add.s32 	%r4, %r2, %r3;
	mov.u32 	%r5, %ctaid.y;
	shl.b32 	%r6, %r5, 5;
	mov.u32 	%r7, %tid.y;
	add.s32 	%r8, %r6, %r7;
	mov.u32 	%r9, %nctaid.x;
	cvta.to.global.u64 	%rd3, %rd2;
	cvta.to.global.u64 	%rd4, %rd1;
	mul.lo.s32 	%r10, %r9, %r8;
	shl.b32 	%r11, %r10, 5;
	add.s32 	%r12, %r4, %r11;
	mul.wide.s32 	%rd5, %r12, 4;
	add.s64 	%rd6, %rd3, %rd5;
	ld.global.f32 	%f1, [%rd6];
	add.s64 	%rd7, %rd4, %rd5;
	st.global.f32 	[%rd7], %f1;
	shl.b32 	%r13, %r9, 8;
	add.s32 	%r14, %r12, %r13;
	mul.wide.s32 	%rd8, %r14, 4;
	add.s64 	%rd9, %rd3, %rd8;
	ld.global.f32 	%f2, [%rd9];
	add.s64 	%rd10, %rd4, %rd8;
	st.global.f32 	[%rd10], %f2;
	shl.b32 	%r15, %r9, 9;
	add.s32 	%r16, %r12, %r15;
	mul.wide.s32 	%rd11, %r16, 4;
	add.s64 	%rd12, %rd3, %rd11;
	ld.global.f32 	%f3, [%rd12];
	add.s64 	%rd13, %rd4, %rd11;
	st.global.f32 	[%rd13], %f3;
	add.s32 	%r17, %r16, %r13;
	mul.wide.s32 	%rd14, %r17, 4;
	add.s64 	%rd15, %rd3, %rd14;
	ld.global.f32 	%f4, [%rd15];
	add.s64 	%rd16, %rd4, %rd14;
	st.global.f32 	[%rd16], %f4;
	ret;

}
	// .globl	_Z14transposeNaivePfPKf
.visible .entry _Z14transposeNaivePfPKf(
	.param .u64 .ptr .align 1 _Z14transposeNaivePfPKf_param_0,
	.param .u64 .ptr .align 1 _Z14transposeNaivePfPKf_param_1
)
{
	.reg .b32 	%r<18>;
	.reg .b32 	%f<5>;
	.reg .b64 	%rd<15>;

	ld.param.u64 	%rd1, [_Z14transposeNaivePfPKf_param_0];
	ld.param.u64 	%rd2, [_Z14transposeNaivePfPKf_param_1];
	mov.u32 	%r1, %ctaid.x;
	shl.b32 	%r2, %r1, 5;
	mov.u32 	%r3, %tid.x;
	add.s32 	%r4, %r2, %r3;
	mov.u32 	%r5, %ctaid.y;
	shl.b32 	%r6, %r5, 5;
	mov.u32 	%r7, %tid.y;
	add.s32 	%r8, %r6, %r7;
	mov.u32 	%r9, %nctaid.x;
	shl.b32 	%r10, %r9, 5;
	cvta.to.global.u64 	%rd3, %rd2;
	cvta.to.global.u64 	%rd4, %rd1;
	mad.lo.s32 	%r11, %r8, %r10, %r4;
	mul.wide.s32 	%rd5, %r11, 4;
	add.s64 	%rd6, %rd3, %rd5;
	ld.global.f32 	%f1, [%rd6];
	mad.lo.s32 	%r12, %r4, %r10, %r8;
	mul.wide.s32 	%rd7, %r12, 4;
	add.s64 	%rd8, %rd4, %rd7;
	st.global.f32 	[%rd8], %f1;
	shl.b32 	%r13, %r9, 8;
	add.s32 	%r14, %r11, %r13;
	mul.wide.s32 	%rd9, %r14, 4;
	add.s64 	%rd10, %rd3, %rd9;
	ld.global.f32 	%f2, [%rd10];
	st.global.f32 	[%rd8+32], %f2;
	shl.b32 	%r15, %r9, 9;
	add.s32 	%r16, %r11, %r15;
	mul.wide.s32 	%rd11, %r16, 4;
	add.s64 	%rd12, %rd3, %rd11;
	ld.global.f32 	%f3, [%rd12];
	st.global.f32 	[%rd8+64], %f3;
	add.s32 	%r17, %r16, %r13;
	mul.wide.s32 	%rd13, %r17, 4;
	add.s64 	%rd14, %rd3, %rd13;
	ld.global.f32 	%f4, [%rd14];
	st.global.f32 	[%rd8+96], %f4;
	ret;

}
	// .globl	_Z18transposeCoalescedPfPKf
.visible .entry _Z18transposeCoalescedPfPKf(
	.param .u64 .ptr .align 1 _Z18transposeCoalescedPfPKf_param_0,
	.param .u64 .ptr .align 1 _Z18transposeCoalescedPfPKf_param_1
)
{
	.reg .b32 	%r<31>;
	.reg .b32 	%f<9>;
	.reg .b64 	%rd<21>;
	// demoted variable
	.shared .align 4 .b8 _ZZ18transposeCoalescedPfPKfE4tile[4096];
	ld.param.u64 	%rd1, [_Z18transposeCoalescedPfPKf_param_0];
	ld.param.u64 	%rd2, [_Z18transposeCoalescedPfPKf_param_1];
	mov.u32 	%r1, %ctaid.x;
	shl.b32 	%r2, %r1, 5;
	mov.u32 	%r3, %tid.x;
	add.s32 	%r4, %r2, %r3;
	mov.u32 	%r5, %ctaid.y;
	shl.b32 	%r6, %r5, 5;
	mov.u32 	%r7, %tid.y;
	add.s32 	%r8, %r6, %r7;
	mov.u32 	%r9, %nctaid.x;
	shl.b32 	%r10, %r9, 5;
	shl.b32 	%r11, %r3, 2;
	mov.u32 	%r12, _ZZ18transposeCoalescedPfPKfE4tile;
	add.s32 	%r13, %r12, %r11;
	cvta.to.global.u64 	%rd3, %rd2;
	mad.lo.s32 	%r14, %r8, %r10, %r4;
	mul.wide.s32 	%rd4, %r14, 4;
	add.s64 	%rd5, %rd3, %rd4;
	ld.global.f32 	%f1, [%rd5];
	shl.b32 	%r15, %r7, 7;
	add.s32 	%r16, %r13, %r15;
	st.shared.f32 	[%r16], %f1;
	shl.b32 	%r17, %r9, 8;
	add.s32 	%r18, %r14, %r17;
	mul.wide.s32 	%rd6, %r18, 4;
	add.s64 	%rd7, %rd3, %rd6;
	ld.global.f32 	%f2, [%rd7];
	st.shared.f32 	[%r16+1024], %f2;
	shl.b32 	%r19, %r9, 9;
	add.s32 	%r20, %r14, %r19;
	mul.wide.s32 	%rd8, %r20, 4;
	add.s64 	%rd9, %rd3, %rd8;
	ld.global.f32 	%f3, [%rd9];
	st.shared.f32 	[%r16+2048], %f3;
	add.s32 	%r21, %r20, %r17;
	mul.wide.s32 	%rd10, %r21, 4;
	add.s64 	%rd11, %rd3, %rd10;
	ld.global.f32 	%f4, [%rd11];
	st.shared.f32 	[%r16+3072], %f4;
	bar.sync 	0;
	add.s32 	%r22, %r6, %r3;
	add.s32 	%r23, %r2, %r7;
	mad.lo.s32 	%r24, %r3, 124, %r13;
	cvta.to.global.u64 	%rd12, %rd1;
	shl.b32 	%r25, %r7, 2;
	add.s32 	%r26, %r24, %r25;
	ld.shared.f32 	%f5, [%r26];
	mad.lo.s32 	%r27, %r23, %r10, %r22;
	mul.wide.s32 	%rd13, %r27, 4;
	add.s64 	%rd14, %rd12, %rd13;
	st.global.f32 	[%rd14], %f5;
	ld.shared.f32 	%f6, [%r26+32];
	add.s32 	%r28, %r27, %r17;
	mul.wide.s32 	%rd15, %r28, 4;
	add.s64 	%rd16, %rd12, %rd15;
	st.global.f32 	[%rd16], %f6;
	ld.shared.f32 	%f7, [%r26+64];
	add.s32 	%r29, %r27, %r19;
	mul.wide.s32 	%rd17, %r29, 4;
	add.s64 	%rd18, %rd12, %rd17;
	st.global.f32 	[%rd18], %f7;
	ld.shared.f32 	%f8, [%r26+96];
	add.s32 	%r30, %r29, %r17;
	mul.wide.s32 	%rd19, %r30, 4;
	add.s64 	%rd20, %rd12, %rd19;
	st.global.f32 	[%rd20], %f8;
	ret;

}
	// .globl	_Z30transposeCoalescedBankConflictPfPKf
.visible .entry _Z30transposeCoalescedBankConflictPfPKf(
	.param .u64 .ptr .align 1 _Z30transposeCoalescedBankConflictPfPKf_param_0,
	.param .u64 .ptr .align 1 _Z30transposeCoalescedBankConflictPfPKf_param_1
)
{
	.reg .b32 	%r<31>;
	.reg .b32 	%f<9>;
	.reg .b64 	%rd<21>;
	// demoted variable
	.shared .align 4 .b8 _ZZ30transposeCoalescedBankConflictPfPKfE4tile[4224];
	ld.param.u64 	%rd1, [_Z30transposeCoalescedBankConflictPfPKf_param_0];
	ld.param.u64 	%rd2, [_Z30transposeCoalescedBankConflictPfPKf_param_1];
	mov.u32 	%r1, %ctaid.x;
	shl.b32 	%r2, %r1, 5;
	mov.u32 	%r3, %tid.x;
	add.s32 	%r4, %r2, %r3;
	mov.u32 	%r5, %ctaid.y;
	shl.b32 	%r6, %r5, 5;
	mov.u32 	%r7, %tid.y;
	add.s32 	%r8, %r6, %r7;
	mov.u32 	%r9, %nctaid.x;
	shl.b32 	%r10, %r9, 5;
	shl.b32 	%r11, %r3, 2;
	mov.u32 	%r12, _ZZ30transposeCoalescedBankConflictPfPKfE4tile;
	add.s32 	%r13, %r12, %r11;
	cvta.to.global.u64 	%rd3, %rd2;
	mad.lo.s32 	%r14, %r8, %r10, %r4;
	mul.wide.s32 	%rd4, %r14, 4;
	add.s64 	%rd5, %rd3, %rd4;
	ld.global.f32 	%f1, [%rd5];
	mad.lo.s32 	%r15, %r7, 132, %r13;
	st.shared.f32 	[%r15], %f1;
	shl.b32 	%r16, %r9, 8;
	add.s32 	%r17, %r14, %r16;
	mul.wide.s32 	%rd6, %r17, 4;
	add.s64 	%rd7, %rd3, %rd6;
	ld.global.f32 	%f2, [%rd7];
	st.shared.f32 	[%r15+1056], %f2;
	shl.b32 	%r18, %r9, 9;
	add.s32 	%r19, %r14, %r18;
	mul.wide.s32 	%rd8, %r19, 4;
	add.s64 	%rd9, %rd3, %rd8;
	ld.global.f32 	%f3, [%rd9];
	st.shared.f32 	[%r15+2112], %f3;
	add.s32 	%r20, %r19, %r16;
	mul.wide.s32 	%rd10, %r20, 4;
	add.s64 	%rd11, %rd3, %rd10;
	ld.global.f32 	%f4, [%rd11];
	st.shared.f32 	[%r15+3168], %f4;
	bar.sync 	0;
	add.s32 	%r21, %r6, %r3;
	add.s32 	%r22, %r2, %r7;
	shl.b32 	%r23, %r3, 7;
	add.s32 	%r24, %r13, %r23;
	cvta.to.global.u64 	%rd12, %rd1;
	shl.b32 	%r25, %r7, 2;
	add.s32 	%r26, %r24, %r25;
	ld.shared.f32 	%f5, [%r26];
	mad.lo.s32 	%r27, %r22, %r10, %r21;
	mul.wide.s32 	%rd13, %r27, 4;
	add.s64 	%rd14, %rd12, %rd13;
	st.global.f32 	[%rd14], %f5;
	ld.shared.f32 	%f6, [%r26+32];
	add.s32 	%r28, %r27, %r16;
	mul.wide.s32 	%rd15, %r28, 4;
	add.s64 	%rd16, %rd12, %rd15;
	st.global.f32 	[%rd16], %f6;
	ld.shared.f32 	%f7, [%r26+64];
	add.s32 	%r29, %r27, %r18;
	mul.wide.s32 	%rd17, %r29, 4;
	add.s64 	%rd18, %rd12, %rd17;
	st.global.f32 	[%rd18], %f7;
	ld.shared.f32 	%f8, [%r26+96];
	add.s32 	%r30, %r29, %r16;
	mul.wide.s32 	%rd19, %r30, 4;
	add.s64 	%rd20, %rd12, %rd19;
	st.global.f32 	[%rd20], %f8;
	ret;

}


// ===== COMPILED SASS (sm_100) =====

	.target	sm_100

	.elftype	@"ET_EXEC"


//--------------------- .note.nv.tkinfo           --------------------------
	.section	.note.nv.tkinfo,"",@"SHT_NOTE"
	.sectionflags	@"SHF_NOTE_NV_TKINFO"
	.tkinfo
        /*0018*/ 	.word	0x00000002
        /*0030*/ 	.string	""
        /*0030*/ 	.string	"ptxas"
        /*0030*/ 	.string	"Cuda compilation tools, release 13.0, V13.0.88"
        /*0030*/ 	.string	"Build cuda_13.0.r13.0/compiler.36424714_0"
        /*0030*/ 	.string	"-arch sm_100 -m 64 "



//--------------------- .note.nv.cuinfo           --------------------------
	.section	.note.nv.cuinfo,"",@"SHT_NOTE"
	.sectionflags	@"SHF_NOTE_NV_CUINFO"
        /*0018*/ 	.short	0x0002
        /*001a*/ 	.short	0x0064
        /*001c*/ 	.short	0x0082
	.zero		2


//--------------------- .nv.info                  --------------------------
	.section	.nv.info,"",@"SHT_CUDA_INFO"
	.align	4


	//----- nvinfo : EIATTR_REGCOUNT
	.align		4
        /*0000*/ 	.byte	0x04, 0x2f
        /*0002*/ 	.short	(.L_1 - .L_0)
	.align		4
.L_0:
        /*0004*/ 	.word	index@(_Z10copy_naivePfPKf)
        /*0008*/ 	.word	0x0000000c


	//----- nvinfo : EIATTR_FRAME_SIZE
	.align		4
.L_1:
        /*000c*/ 	.byte	0x04, 0x11
        /*000e*/ 	.short	(.L_3 - .L_2)
	.align		4
.L_2:
        /*0010*/ 	.word	index@(_Z10copy_naivePfPKf)
        /*0014*/ 	.word	0x00000000


	//----- nvinfo : EIATTR_REGCOUNT
	.align		4
.L_3:
        /*0018*/ 	.byte	0x04, 0x2f
        /*001a*/ 	.short	(.L_5 - .L_4)
	.align		4
.L_4:
        /*001c*/ 	.word	index@(_Z4copyPfPKf)
        /*0020*/ 	.word	0x00000018


	//----- nvinfo : EIATTR_FRAME_SIZE
	.align		4
.L_5:
        /*0024*/ 	.byte	0x04, 0x11
        /*0026*/ 	.short	(.L_7 - .L_6)
	.align		4
.L_6:
        /*0028*/ 	.word	index@(_Z4copyPfPKf)
        /*002c*/ 	.word	0x00000000


	//----- nvinfo : EIATTR_REGCOUNT
	.align		4
.L_7:
        /*0030*/ 	.byte	0x04, 0x2f
        /*0032*/ 	.short	(.L_9 - .L_8)
	.align		4
.L_8:
        /*0034*/ 	.word	index@(_Z14transposeNaivePfPKf)
        /*0038*/ 	.word	0x00000010


	//----- nvinfo : EIATTR_FRAME_SIZE
	.align		4
.L_9:
        /*003c*/ 	.byte	0x04, 0x11
        /*003e*/ 	.short	(.L_11 - .L_10)
	.align		4
.L_10:
        /*0040*/ 	.word	index@(_Z14transposeNaivePfPKf)
        /*0044*/ 	.word	0x00000000


	//----- nvinfo : EIATTR_REGCOUNT
	.align		4
.L_11:
        /*0048*/ 	.byte	0x04, 0x2f
        /*004a*/ 	.short	(.L_13 - .L_12)
	.align		4
.L_12:
        /*004c*/ 	.word	index@(_Z18transposeCoalescedPfPKf)
        /*0050*/ 	.word	0x00000018


	//----- nvinfo : EIATTR_FRAME_SIZE
	.align		4
.L_13:
        /*0054*/ 	.byte	0x04, 0x11
        /*0056*/ 	.short	(.L_15 - .L_14)
	.align		4
.L_14:
        /*0058*/ 	.word	index@(_Z18transposeCoalescedPfPKf)
        /*005c*/ 	.word	0x00000000


	//----- nvinfo : EIATTR_REGCOUNT
	.align		4
.L_15:
        /*0060*/ 	.byte	0x04, 0x2f
        /*0062*/ 	.short	(.L_17 - .L_16)
	.align		4
.L_16:
        /*0064*/ 	.word	index@(_Z30transposeCoalescedBankConflictPfPKf)
        /*0068*/ 	.word	0x00000018


	//----- nvinfo : EIATTR_FRAME_SIZE
	.align		4
.L_17:
        /*006c*/ 	.byte	0x04, 0x11
        /*006e*/ 	.short	(.L_19 - .L_18)
	.align		4
.L_18:
        /*0070*/ 	.word	index@(_Z30transposeCoalescedBankConflictPfPKf)
        /*0074*/ 	.word	0x00000000


	//----- nvinfo : EIATTR_MIN_STACK_SIZE
	.align		4
.L_19:
        /*0078*/ 	.byte	0x04, 0x12
        /*007a*/ 	.short	(.L_21 - .L_20)
	.align		4
.L_20:
        /*007c*/ 	.word	index@(_Z30transposeCoalescedBankConflictPfPKf)
        /*0080*/ 	.word	0x00000000


	//----- nvinfo : EIATTR_MIN_STACK_SIZE
	.align		4
.L_21:
        /*0084*/ 	.byte	0x04, 0x12
        /*0086*/ 	.short	(.L_23 - .L_22)
	.align		4
.L_22:
        /*0088*/ 	.word	index@(_Z18transposeCoalescedPfPKf)
        /*008c*/ 	.word	0x00000000


	//----- nvinfo : EIATTR_MIN_STACK_SIZE
	.align		4
.L_23:
        /*0090*/ 	.byte	0x04, 0x12
        /*0092*/ 	.short	(.L_25 - .L_24)
	.align		4
.L_24:
        /*0094*/ 	.word	index@(_Z14transposeNaivePfPKf)
        /*0098*/ 	.word	0x00000000


	//----- nvinfo : EIATTR_MIN_STACK_SIZE
	.align		4
.L_25:
        /*009c*/ 	.byte	0x04, 0x12
        /*009e*/ 	.short	(.L_27 - .L_26)
	.align		4
.L_26:
        /*00a0*/ 	.word	index@(_Z4copyPfPKf)
        /*00a4*/ 	.word	0x00000000


	//----- nvinfo : EIATTR_MIN_STACK_SIZE
	.align		4
.L_27:
        /*00a8*/ 	.byte	0x04, 0x12
        /*00aa*/ 	.short	(.L_29 - .L_28)
	.align		4
.L_28:
        /*00ac*/ 	.word	index@(_Z10copy_naivePfPKf)
        /*00b0*/ 	.word	0x00000000
.L_29:


//--------------------- .nv.compat                --------------------------
	.section	.nv.compat,"",@"SHT_CUDA_COMPAT_INFO"
	.align	4
        /*0000*/ 	.byte	0x02, 0x09, 0x00, 0x00, 0x02, 0x02, 0x01, 0x00, 0x02, 0x05, 0x05, 0x00, 0x03, 0x07, 0x01, 0x01
        /*0010*/ 	.byte	0x02, 0x03, 0x00, 0x00, 0x02, 0x06, 0x01, 0x00, 0x04, 0x0b, 0x08, 0x00, 0x09, 0x00, 0x00, 0x00
        /*0020*/ 	.byte	0x00, 0x00, 0x00, 0x00


//--------------------- .nv.info._Z30transposeCoalescedBankConflictPfPKf --------------------------
	.section	.nv.info._Z30transposeCoalescedBankConflictPfPKf,"",@"SHT_CUDA_INFO"
	.sectionflags	@""
	.align	4


	//----- nvinfo : EIATTR_CUDA_API_VERSION
	.align		4
        /*0000*/ 	.byte	0x04, 0x37
        /*0002*/ 	.short	(.L_31 - .L_30)
.L_30:
        /*0004*/ 	.word	0x00000082


	//----- nvinfo : EIATTR_KPARAM_INFO
	.align		4
.L_31:
        /*0008*/ 	.byte	0x04, 0x17
        /*000a*/ 	.short	(.L_33 - .L_32)
.L_32:
        /*000c*/ 	.word	0x00000000
        /*0010*/ 	.short	0x0001
        /*0012*/ 	.short	0x0008
        /*0014*/ 	.byte	0x00, 0xf5, 0x21, 0x00


	//----- nvinfo : EIATTR_KPARAM_INFO
	.align		4
.L_33:
        /*0018*/ 	.byte	0x04, 0x17
        /*001a*/ 	.short	(.L_35 - .L_34)
.L_34:
        /*001c*/ 	.word	0x00000000
        /*0020*/ 	.short	0x0000
        /*0022*/ 	.short	0x0000
        /*0024*/ 	.byte	0x00, 0xf5, 0x21, 0x00


	//----- nvinfo : EIATTR_SPARSE_MMA_MASK
	.align		4
.L_35:
        /*0028*/ 	.byte	0x03, 0x50
        /*002a*/ 	.short	0x0000


	//----- nvinfo : EIATTR_MAXREG_COUNT
	.align		4
        /*002c*/ 	.byte	0x03, 0x1b
        /*002e*/ 	.short	0x00ff


	//----- nvinfo : EIATTR_NUM_BARRIERS
	.align		4
        /*0030*/ 	.byte	0x02, 0x4c
        /*0032*/ 	.byte	0x01
	.zero		1


	//----- nvinfo : EIATTR_MERCURY_ISA_VERSION
	.align		4
        /*0034*/ 	.byte	0x03, 0x5f
        /*0036*/ 	.short	0x0101


	//----- nvinfo : EIATTR_VRC_CTA_INIT_COUNT
	.align		4
        /*0038*/ 	.byte	0x02, 0x4a
	.zero		1
	.zero		1


	//----- nvinfo : EIATTR_EXIT_INSTR_OFFSETS
	.align		4
        /*003c*/ 	.byte	0x04, 0x1c
        /*003e*/ 	.short	(.L_37 - .L_36)


	//   ....[0]....
.L_36:
        /*0040*/ 	.word	0x00000360


	//----- nvinfo : EIATTR_CBANK_PARAM_SIZE
	.align		4
.L_37:
        /*0044*/ 	.byte	0x03, 0x19
        /*0046*/ 	.short	0x0010


	//----- nvinfo : EIATTR_PARAM_CBANK
	.align		4
        /*0048*/ 	.byte	0x04, 0x0a
        /*004a*/ 	.short	(.L_39 - .L_38)
	.align		4
.L_38:
        /*004c*/ 	.word	index@(.nv.constant0._Z30transposeCoalescedBankConflictPfPKf)
        /*0050*/ 	.short	0x0380
        /*0052*/ 	.short	0x0010


	//----- nvinfo : EIATTR_SW_WAR
	.align		4
.L_39:
        /*0054*/ 	.byte	0x04, 0x36
        /*0056*/ 	.short	(.L_41 - .L_40)
.L_40:
        /*0058*/ 	.word	0x00000008
.L_41:


//--------------------- .nv.info._Z18transposeCoalescedPfPKf --------------------------
	.section	.nv.info._Z18transposeCoalescedPfPKf,"",@"SHT_CUDA_INFO"
	.sectionflags	@""
	.align	4


	//----- nvinfo : EIATTR_CUDA_API_VERSION
	.align		4
        /*0000*/ 	.byte	0x04, 0x37
        /*0002*/ 	.short	(.L_43 - .L_42)
.L_42:
        /*0004*/ 	.word	0x00000082


	//----- nvinfo : EIATTR_KPARAM_INFO
	.align		4
.L_43:
        /*0008*/ 	.byte	0x04, 0x17
        /*000a*/ 	.short	(.L_45 - .L_44)
.L_44:
        /*000c*/ 	.word	0x00000000
        /*0010*/ 	.short	0x0001
        /*0012*/ 	.short	0x0008
        /*0014*/ 	.byte	0x00, 0xf5, 0x21, 0x00


	//----- nvinfo : EIATTR_KPARAM_INFO
	.align		4
.L_45:
        /*0018*/ 	.byte	0x04, 0x17
        /*001a*/ 	.short	(.L_47 - .L_46)
.L_46:
        /*001c*/ 	.word	0x00000000
        /*0020*/ 	.short	0x0000
        /*0022*/ 	.short	0x0000
        /*0024*/ 	.byte	0x00, 0xf5, 0x21, 0x00


	//----- nvinfo : EIATTR_SPARSE_MMA_MASK
	.align		4
.L_47:
        /*0028*/ 	.byte	0x03, 0x50
        /*002a*/ 	.short	0x0000


	//----- nvinfo : EIATTR_MAXREG_COUNT
	.align		4
        /*002c*/ 	.byte	0x03, 0x1b
        /*002e*/ 	.short	0x00ff


	//----- nvinfo : EIATTR_NUM_BARRIERS
	.align		4
        /*0030*/ 	.byte	0x02, 0x4c
        /*0032*/ 	.byte	0x01
	.zero		1


	//----- nvinfo : EIATTR_MERCURY_ISA_VERSION
	.align		4
        /*0034*/ 	.byte	0x03, 0x5f
        /*0036*/ 	.short	0x0101


	//----- nvinfo : EIATTR_VRC_CTA_INIT_COUNT
	.align		4
        /*0038*/ 	.byte	0x02, 0x4a
	.zero		1
	.zero		1


	//----- nvinfo : EIATTR_EXIT_INSTR_OFFSETS
	.align		4
        /*003c*/ 	.byte	0x04, 0x1c
        /*003e*/ 	.short	(.L_49 - .L_48)


	//   ....[0]....
.L_48:
        /*0040*/ 	.word	0x00000360


	//----- nvinfo : EIATTR_CBANK_PARAM_SIZE
	.align		4
.L_49:
        /*0044*/ 	.byte	0x03, 0x19
        /*0046*/ 	.short	0x0010


	//----- nvinfo : EIATTR_PARAM_CBANK
	.align		4
        /*0048*/ 	.byte	0x04, 0x0a
        /*004a*/ 	.short	(.L_51 - .L_50)
	.align		4
.L_50:
        /*004c*/ 	.word	index@(.nv.constant0._Z18transposeCoalescedPfPKf)
        /*0050*/ 	.short	0x0380
        /*0052*/ 	.short	0x0010


	//----- nvinfo : EIATTR_SW_WAR
	.align		4
.L_51:
        /*0054*/ 	.byte	0x04, 0x36
        /*0056*/ 	.short	(.L_53 - .L_52)
.L_52:
        /*0058*/ 	.word	0x00000008
.L_53:


//--------------------- .nv.info._Z14transposeNaivePfPKf --------------------------
	.section	.nv.info._Z14transposeNaivePfPKf,"",@"SHT_CUDA_INFO"
	.sectionflags	@""
	.align	4


	//----- nvinfo : EIATTR_CUDA_API_VERSION
	.align		4
        /*0000*/ 	.byte	0x04, 0x37
        /*0002*/ 	.short	(.L_55 - .L_54)
.L_54:
        /*0004*/ 	.word	0x00000082


	//----- nvinfo : EIATTR_KPARAM_INFO
	.align		4
.L_55:
        /*0008*/ 	.byte	0x04, 0x17
        /*000a*/ 	.short	(.L_57 - .L_56)
.L_56:
        /*000c*/ 	.word	0x00000000
        /*0010*/ 	.short	0x0001
        /*0012*/ 	.short	0x0008
        /*0014*/ 	.byte	0x00, 0xf5, 0x21, 0x00


	//----- nvinfo : EIATTR_KPARAM_INFO
	.align		4
.L_57:
        /*0018*/ 	.byte	0x04, 0x17
        /*001a*/ 	.short	(.L_59 - .L_58)
.L_58:
        /*001c*/ 	.word	0x00000000
        /*0020*/ 	.short	0x0000
        /*0022*/ 	.short	0x0000
        /*0024*/ 	.byte	0x00, 0xf5, 0x21, 0x00


	//----- nvinfo : EIATTR_SPARSE_MMA_MASK
	.align		4
.L_59:
        /*0028*/ 	.byte	0x03, 0x50
        /*002a*/ 	.short	0x0000


	//----- nvinfo : EIATTR_MAXREG_COUNT
	.align		4
        /*002c*/ 	.byte	0x03, 0x1b
        /*002e*/ 	.short	0x00ff


	//----- nvinfo : EIATTR_MERCURY_ISA_VERSION
	.align		4
        /*0030*/ 	.byte	0x03, 0x5f
        /*0032*/ 	.short	0x0101


	//----- nvinfo : EIATTR_VRC_CTA_INIT_COUNT
	.align		4
        /*0034*/ 	.byte	0x02, 0x4a
	.zero		1
	.zero		1


	//----- nvinfo : EIATTR_EXIT_INSTR_OFFSETS
	.align		4
        /*0038*/ 	.byte	0x04, 0x1c
        /*003a*/ 	.short	(.L_61 - .L_60)


	//   ....[0]....
.L_60:
        /*003c*/ 	.word	0x000001e0


	//----- nvinfo : EIATTR_CBANK_PARAM_SIZE
	.align		4
.L_61:
        /*0040*/ 	.byte	0x03, 0x19
        /*0042*/ 	.short	0x0010


	//----- nvinfo : EIATTR_PARAM_CBANK
	.align		4
        /*0044*/ 	.byte	0x04, 0x0a
        /*0046*/ 	.short	(.L_63 - .L_62)
	.align		4
.L_62:
        /*0048*/ 	.word	index@(.nv.constant0._Z14transposeNaivePfPKf)
        /*004c*/ 	.short	0x0380
        /*004e*/ 	.short	0x0010


	//----- nvinfo : EIATTR_SW_WAR
	.align		4
.L_63:
        /*0050*/ 	.byte	0x04, 0x36
        /*0052*/ 	.short	(.L_65 - .L_64)
.L_64:
        /*0054*/ 	.word	0x00000008
.L_65:


//--------------------- .nv.info._Z4copyPfPKf     --------------------------
	.section	.nv.info._Z4copyPfPKf,"",@"SHT_CUDA_INFO"
	.sectionflags	@""
	.align	4


	//----- nvinfo : EIATTR_CUDA_API_VERSION
	.align		4
        /*0000*/ 	.byte	0x04, 0x37
        /*0002*/ 	.short	(.L_67 - .L_66)
.L_66:
        /*0004*/ 	.word	0x00000082


	//----- nvinfo : EIATTR_KPARAM_INFO
	.align		4
.L_67:
        /*0008*/ 	.byte	0x04, 0x17
        /*000a*/ 	.short	(.L_69 - .L_68)
.L_68:
        /*000c*/ 	.word	0x00000000
        /*0010*/ 	.short	0x0001
        /*0012*/ 	.short	0x0008
        /*0014*/ 	.byte	0x00, 0xf5, 0x21, 0x00


	//----- nvinfo : EIATTR_KPARAM_INFO
	.align		4
.L_69:
        /*0018*/ 	.byte	0x04, 0x17
        /*001a*/ 	.short	(.L_71 - .L_70)
.L_70:
        /*001c*/ 	.word	0x00000000
        /*0020*/ 	.short	0x0000
        /*0022*/ 	.short	0x0000
        /*0024*/ 	.byte	0x00, 0xf5, 0x21, 0x00


	//----- nvinfo : EIATTR_SPARSE_MMA_MASK
	.align		4
.L_71:
        /*0028*/ 	.byte	0x03, 0x50
        /*002a*/ 	.short	0x0000


	//----- nvinfo : EIATTR_MAXREG_COUNT
	.align		4
        /*002c*/ 	.byte	0x03, 0x1b
        /*002e*/ 	.short	0x00ff


	//----- nvinfo : EIATTR_MERCURY_ISA_VERSION
	.align		4
        /*0030*/ 	.byte	0x03, 0x5f
        /*0032*/ 	.short	0x0101


	//----- nvinfo : EIATTR_VRC_CTA_INIT_COUNT
	.align		4
        /*0034*/ 	.byte	0x02, 0x4a
	.zero		1
	.zero		1


	//----- nvinfo : EIATTR_EXIT_INSTR_OFFSETS
	.align		4
        /*0038*/ 	.byte	0x04, 0x1c
        /*003a*/ 	.short	(.L_73 - .L_72)


	//   ....[0]....
.L_72:
        /*003c*/ 	.word	0x00000200


	//----- nvinfo : EIATTR_CBANK_PARAM_SIZE
	.align		4
.L_73:
        /*0040*/ 	.byte	0x03, 0x19
        /*0042*/ 	.short	0x0010


	//----- nvinfo : EIATTR_PARAM_CBANK
	.align		4
        /*0044*/ 	.byte	0x04, 0x0a
        /*0046*/ 	.short	(.L_75 - .L_74)
	.align		4
.L_74:
        /*0048*/ 	.word	index@(.nv.constant0._Z4copyPfPKf)
        /*004c*/ 	.short	0x0380
        /*004e*/ 	.short	0x0010


	//----- nvinfo : EIATTR_SW_WAR
	.align		4
.L_75:
        /*0050*/ 	.byte	0x04, 0x36
        /*0052*/ 	.short	(.L_77 - .L_76)
.L_76:
        /*0054*/ 	.word	0x00000008
.L_77:


//--------------------- .nv.info._Z10copy_naivePfPKf --------------------------
	.section	.nv.info._Z10copy_naivePfPKf,"",@"SHT_CUDA_INFO"
	.sectionflags	@""
	.align	4


	//----- nvinfo : EIATTR_CUDA_API_VERSION
	.align		4
        /*0000*/ 	.byte	0x04, 0x37
        /*0002*/ 	.short	(.L_79 - .L_78)
.L_78:
        /*0004*/ 	.word	0x00000082


	//----- nvinfo : EIATTR_KPARAM_INFO
	.align		4
.L_79:
        /*0008*/ 	.byte	0x04, 0x17
        /*000a*/ 	.short	(.L_81 - .L_80)
.L_80:
        /*000c*/ 	.word	0x00000000
        /*0010*/ 	.short	0x0001
        /*0012*/ 	.short	0x0008
        /*0014*/ 	.byte	0x00, 0xf5, 0x21, 0x00


	//----- nvinfo : EIATTR_KPARAM_INFO
	.align		4
.L_81:
        /*0018*/ 	.byte	0x04, 0x17
        /*001a*/ 	.short	(.L_83 - .L_82)
.L_82:
        /*001c*/ 	.word	0x00000000
        /*0020*/ 	.short	0x0000
        /*0022*/ 	.short	0x0000
        /*0024*/ 	.byte	0x00, 0xf5, 0x21, 0x00


	//----- nvinfo : EIATTR_SPARSE_MMA_MASK
	.align		4
.L_83:
        /*0028*/ 	.byte	0x03, 0x50
        /*002a*/ 	.short	0x0000


	//----- nvinfo : EIATTR_MAXREG_COUNT
	.align		4
        /*002c*/ 	.byte	0x03, 0x1b
        /*002e*/ 	.short	0x00ff


	//----- nvinfo : EIATTR_MERCURY_ISA_VERSION
	.align		4
        /*0030*/ 	.byte	0x03, 0x5f
        /*0032*/ 	.short	0x0101


	//----- nvinfo : EIATTR_VRC_CTA_INIT_COUNT
	.align		4
        /*0034*/ 	.byte	0x02, 0x4a
	.zero		1
	.zero		1


	//----- nvinfo : EIATTR_EXIT_INSTR_OFFSETS
	.align		4
        /*0038*/ 	.byte	0x04, 0x1c
        /*003a*/ 	.short	(.L_85 - .L_84)


	//   ....[0]....
.L_84:
        /*003c*/ 	.word	0x00000120


	//----- nvinfo : EIATTR_CBANK_PARAM_SIZE
	.align		4
.L_85:
        /*0040*/ 	.byte	0x03, 0x19
        /*0042*/ 	.short	0x0010


	//----- nvinfo : EIATTR_PARAM_CBANK
	.align		4
        /*0044*/ 	.byte	0x04, 0x0a
        /*0046*/ 	.short	(.L_87 - .L_86)
	.align		4
.L_86:
        /*0048*/ 	.word	index@(.nv.constant0._Z10copy_naivePfPKf)
        /*004c*/ 	.short	0x0380
        /*004e*/ 	.short	0x0010


	//----- nvinfo : EIATTR_SW_WAR
	.align		4
.L_87:
        /*0050*/ 	.byte	0x04, 0x36
        /*0052*/ 	.short	(.L_89 - .L_88)
.L_88:
        /*0054*/ 	.word	0x00000008
.L_89:


//--------------------- .nv.callgraph             --------------------------
	.section	.nv.callgraph,"",@"SHT_CUDA_CALLGRAPH"
	.align	4
	.sectionentsize	8
	.align		4
        /*0000*/ 	.word	0x00000000
	.align		4
        /*0004*/ 	.word	0xffffffff
	.align		4
        /*0008*/ 	.word	0x00000000
	.align		4
        /*000c*/ 	.word	0xfffffffe
	.align		4
        /*0010*/ 	.word	0x00000000
	.align		4
        /*0014*/ 	.word	0xfffffffd
	.align		4
        /*0018*/ 	.word	0x00000000
	.align		4
        /*001c*/ 	.word	0xfffffffc


//--------------------- .text._Z30transposeCoalescedBankConflictPfPKf --------------------------
	.section	.text._Z30transposeCoalescedBankConflictPfPKf,"ax",@progbits
	.align	128
        .global         _Z30transposeCoalescedBankConflictPfPKf
        .type           _Z30transposeCoalescedBankConflictPfPKf,@function
        .size           _Z30transposeCoalescedBankConflictPfPKf,(.L_x_5 - _Z30transposeCoalescedBankConflictPfPKf)
        .other          _Z30transposeCoalescedBankConflictPfPKf,@"STO_CUDA_ENTRY STV_DEFAULT"
_Z30transposeCoalescedBankConflictPfPKf:
.text._Z30transposeCoalescedBankConflictPfPKf:
[----:B------:R-:W-:Y:S01]  /*0000*/  LDC R1, c[0x0][0x37c] ;  /* 0x0000df00ff017b82 */ /* 0x000fe20000000800 */
[----:B------:R-:W0:Y:S07]  /*0010*/  S2R R6, SR_CTAID.X ;  /* 0x0000000000067919 */ /* 0x000e2e0000002500 */
[----:B------:R-:W1:Y:S01]  /*0020*/  LDC R4, c[0x0][0x370] ;  /* 0x0000dc00ff047b82 */ /* 0x000e620000000800 */
[----:B------:R-:W2:Y:S01]  /*0030*/  LDCU.64 UR6, c[0x0][0x358] ;  /* 0x00006b00ff0677ac */ /* 0x000ea20008000a00 */
[----:B------:R-:W0:Y:S01]  /*0040*/  S2R R5, SR_TID.X ;  /* 0x0000000000057919 */ /* 0x000e220000002100 */
[----:B------:R-:W3:Y:S05]  /*0050*/  S2R R0, SR_CTAID.Y ;  /* 0x0000000000007919 */ /* 0x000eea0000002600 */
[----:B------:R-:W4:Y:S01]  /*0060*/  LDC.64 R2, c[0x0][0x388] ;  /* 0x0000e200ff027b82 */ /* 0x000f220000000a00 */
[----:B------:R-:W3:Y:S01]  /*0070*/  S2R R7, SR_TID.Y ;  /* 0x0000000000077919 */ /* 0x000ee20000002200 */
[----:B-1----:R-:W-:-:S02]  /*0080*/  SHF.L.U32 R8, R4, 0x5, RZ ;  /* 0x0000000504087819 */ /* 0x002fc400000006ff */
[----:B0-----:R-:W-:Y:S02]  /*0090*/  LEA R9, R6, R5, 0x5 ;  /* 0x0000000506097211 */ /* 0x001fe400078e28ff */
[----:B---3--:R-:W-:-:S05]  /*00a0*/  LEA R10, R0, R7, 0x5 ;  /* 0x00000007000a7211 */ /* 0x008fca00078e28ff */
[----:B------:R-:W-:-:S04]  /*00b0*/  IMAD R9, R10, R8, R9 ;  /* 0x000000080a097224 */ /* 0x000fc800078e0209 */
[--C-:B----4-:R-:W-:Y:S01]  /*00c0*/  IMAD.WIDE R10, R9, 0x4, R2.reuse ;  /* 0x00000004090a7825 */ /* 0x110fe200078e0202 */
[CC--:B------:R-:W-:Y:S02]  /*00d0*/  LEA R15, R4.reuse, R9.reuse, 0x9 ;  /* 0x00000009040f7211 */ /* 0x0c0fe400078e48ff */
[C---:B------:R-:W-:Y:S02]  /*00e0*/  LEA R13, R4.reuse, R9, 0x8 ;  /* 0x00000009040d7211 */ /* 0x040fe400078e40ff */
[----:B------:R-:W-:Y:S01]  /*00f0*/  LEA R17, R4, R15, 0x8 ;  /* 0x0000000f04117211 */ /* 0x000fe200078e40ff */
[--C-:B------:R-:W-:Y:S01]  /*0100*/  IMAD.WIDE R14, R15, 0x4, R2.reuse ;  /* 0x000000040f0e7825 */ /* 0x100fe200078e0202 */
[----:B--2---:R-:W2:Y:S03]  /*0110*/  LDG.E R10, desc[UR6][R10.64] ;  /* 0x000000060a0a7981 */ /* 0x004ea6000c1e1900 */
[----:B------:R-:W-:-:S02]  /*0120*/  IMAD.WIDE R12, R13, 0x4, R2 ;  /* 0x000000040d0c7825 */ /* 0x000fc400078e0202 */
[----:B------:R-:W3:Y:S02]  /*0130*/  LDG.E R14, desc[UR6][R14.64] ;  /* 0x000000060e0e7981 */ /* 0x000ee4000c1e1900 */
[----:B------:R-:W-:Y:S02]  /*0140*/  IMAD.WIDE R2, R17, 0x4, R2 ;  /* 0x0000000411027825 */ /* 0x000fe400078e0202 */
[----:B------:R-:W4:Y:S04]  /*0150*/  LDG.E R12, desc[UR6][R12.64] ;  /* 0x000000060c0c7981 */ /* 0x000f28000c1e1900 */
[----:B------:R0:W5:Y:S01]  /*0160*/  LDG.E R18, desc[UR6][R2.64] ;  /* 0x0000000602127981 */ /* 0x000162000c1e1900 */
[----:B------:R-:W1:Y:S01]  /*0170*/  S2UR UR5, SR_CgaCtaId ;  /* 0x00000000000579c3 */ /* 0x000e620000008800 */
[----:B------:R-:W-:-:S07]  /*0180*/  UMOV UR4, 0x400 ;  /* 0x0000040000047882 */ /* 0x000fce0000000000 */
[----:B0-----:R-:W0:Y:S01]  /*0190*/  LDC.64 R2, c[0x0][0x380] ;  /* 0x0000e000ff027b82 */ /* 0x001e220000000a00 */
[----:B-1----:R-:W-:-:S06]  /*01a0*/  ULEA UR4, UR5, UR4, 0x18 ;  /* 0x0000000405047291 */ /* 0x002fcc000f8ec0ff */
[----:B------:R-:W-:-:S05]  /*01b0*/  LEA R16, R5, UR4, 0x2 ;  /* 0x0000000405107c11 */ /* 0x000fca000f8e10ff */
[----:B------:R-:W-:Y:S01]  /*01c0*/  IMAD R9, R7, 0x84, R16 ;  /* 0x0000008407097824 */ /* 0x000fe200078e0210 */
[----:B------:R-:W-:-:S04]  /*01d0*/  LEA R16, R5, R16, 0x7 ;  /* 0x0000001005107211 */ /* 0x000fc800078e38ff */
[----:B------:R-:W-:Y:S02]  /*01e0*/  LEA R16, R7, R16, 0x2 ;  /* 0x0000001007107211 */ /* 0x000fe400078e10ff */
[----:B------:R-:W-:Y:S02]  /*01f0*/  LEA R5, R0, R5, 0x5 ;  /* 0x0000000500057211 */ /* 0x000fe400078e28ff */
[----:B------:R-:W-:-:S05]  /*0200*/  LEA R6, R6, R7, 0x5 ;  /* 0x0000000706067211 */ /* 0x000fca00078e28ff */
[----:B------:R-:W-:-:S05]  /*0210*/  IMAD R5, R8, R6, R5 ;  /* 0x0000000608057224 */ /* 0x000fca00078e0205 */
[CC--:B------:R-:W-:Y:S02]  /*0220*/  LEA R17, R4.reuse, R5.reuse, 0x9 ;  /* 0x0000000504117211 */ /* 0x0c0fe400078e48ff */
[C---:B------:R-:W-:Y:S02]  /*0230*/  LEA R7, R4.reuse, R5, 0x8 ;  /* 0x0000000504077211 */ /* 0x040fe400078e40ff */
[----:B------:R-:W-:Y:S01]  /*0240*/  LEA R21, R4, R17, 0x8 ;  /* 0x0000001104157211 */ /* 0x000fe200078e40ff */
[----:B0-----:R-:W-:-:S04]  /*0250*/  IMAD.WIDE R4, R5, 0x4, R2 ;  /* 0x0000000405047825 */ /* 0x001fc800078e0202 */
[--C-:B------:R-:W-:Y:S01]  /*0260*/  IMAD.WIDE R6, R7, 0x4, R2.reuse ;  /* 0x0000000407067825 */ /* 0x100fe200078e0202 */
[----:B--2---:R-:W-:Y:S04]  /*0270*/  STS [R9], R10 ;  /* 0x0000000a09007388 */ /* 0x004fe80000000800 */
[----:B---3--:R-:W-:Y:S04]  /*0280*/  STS [R9+0x840], R14 ;  /* 0x0008400e09007388 */ /* 0x008fe80000000800 */
[----:B----4-:R-:W-:Y:S04]  /*0290*/  STS [R9+0x420], R12 ;  /* 0x0004200c09007388 */ /* 0x010fe80000000800 */
[----:B-----5:R0:W-:Y:S01]  /*02a0*/  STS [R9+0xc60], R18 ;  /* 0x000c601209007388 */ /* 0x0201e20000000800 */
[----:B------:R-:W-:Y:S06]  /*02b0*/  BAR.SYNC.DEFER_BLOCKING 0x0 ;  /* 0x0000000000007b1d */ /* 0x000fec0000010000 */
[----:B------:R-:W1:Y:S04]  /*02c0*/  LDS R11, [R16] ;  /* 0x00000000100b7984 */ /* 0x000e680000000800 */
[----:B------:R-:W2:Y:S04]  /*02d0*/  LDS R13, [R16+0x20] ;  /* 0x00002000100d7984 */ /* 0x000ea80000000800 */
[----:B------:R-:W3:Y:S04]  /*02e0*/  LDS R15, [R16+0x40] ;  /* 0x00004000100f7984 */ /* 0x000ee80000000800 */
[----:B------:R-:W4:Y:S01]  /*02f0*/  LDS R19, [R16+0x60] ;  /* 0x0000600010137984 */ /* 0x000f220000000800 */
[----:B0-----:R-:W-:-:S04]  /*0300*/  IMAD.WIDE R8, R17, 0x4, R2 ;  /* 0x0000000411087825 */ /* 0x001fc800078e0202 */
[----:B------:R-:W-:Y:S01]  /*0310*/  IMAD.WIDE R2, R21, 0x4, R2 ;  /* 0x0000000415027825 */ /* 0x000fe200078e0202 */
[----:B-1----:R-:W-:Y:S04]  /*0320*/  STG.E desc[UR6][R4.64], R11 ;  /* 0x0000000b04007986 */ /* 0x002fe8000c101906 */
[----:B--2---:R-:W-:Y:S04]  /*0330*/  STG.E desc[UR6][R6.64], R13 ;  /* 0x0000000d06007986 */ /* 0x004fe8000c101906 */
[----:B---3--:R-:W-:Y:S04]  /*0340*/  STG.E desc[UR6][R8.64], R15 ;  /* 0x0000000f08007986 */ /* 0x008fe8000c101906 */
[----:B----4-:R-:W-:Y:S01]  /*0350*/  STG.E desc[UR6][R2.64], R19 ;  /* 0x0000001302007986 */ /* 0x010fe2000c101906 */
[----:B------:R-:W-:Y:S05]  /*0360*/  EXIT ;  /* 0x000000000000794d */ /* 0x000fea0003800000 */
.L_x_0:
[----:B------:R-:W-:-:S00]  /*0370*/  BRA `(.L_x_0) ;  /* 0xfffffffc00fc7947 */ /* 0x000fc0000383ffff */
[----:B------:R-:W-:-:S00]  /*0380*/  NOP ;  /* 0x0000000000007918 */ /* 0x000fc00000000000 */
[----:B------:R-:W-:-:S00]  /*0390*/  NOP ;  /* 0x0000000000007918 */ /* 0x000fc00000000000 */
[----:B------:R-:W-:-:S00]  /*03a0*/  NOP ;  /* 0x0000000000007918 */ /* 0x000fc00000000000 */
[----:B------:R-:W-:-:S00]  /*03b0*/  NOP ;  /* 0x0000000000007918 */ /* 0x000fc00000000000 */
[----:B------:R-:W-:-:S00]  /*03c0*/  NOP ;  /* 0x0000000000007918 */ /* 0x000fc00000000000 */
[----:B------:R-:W-:-:S00]  /*03d0*/  NOP ;  /* 0x0000000000007918 */ /* 0x000fc00000000000 */
[----:B------:R-:W-:-:S00]  /*03e0*/  NOP ;  /* 0x0000000000007918 */ /* 0x000fc00000000000 */
[----:B------:R-:W-:-:S00]  /*03f0*/  NOP ;  /* 0x0000000000007918 */ /* 0x000fc00000000000 */
.L_x_5:


//--------------------- .text._Z18transposeCoalescedPfPKf --------------------------
	.section	.text._Z18transposeCoalescedPfPKf,"ax",@progbits
	.align	128
        .global         _Z18transposeCoalescedPfPKf
        .type           _Z18transposeCoalescedPfPKf,@function
        .size           _Z18transposeCoalescedPfPKf,(.L_x_6 - _Z18transposeCoalescedPfPKf)
        .other          _Z18transposeCoalescedPfPKf,@"STO_CUDA_ENTRY STV_DEFAULT"
_Z18transposeCoalescedPfPKf:
.text._Z18transposeCoalescedPfPKf:
        /* <DEDUP_REMOVED lines=27> */
[----:B------:R-:W-:-:S04]  /*01b0*/  LEA R16, R5, UR4, 0x2 ;  /* 0x0000000405107c11 */ /* 0x000fc8000f8e10ff */
[----:B------:R-:W-:Y:S01]  /*01c0*/  LEA R9, R7, R16, 0x7 ;  /* 0x0000001007097211 */ /* 0x000fe200078e38ff */
[----:B------:R-:W-:-:S05]  /*01d0*/  IMAD R16, R5, 0x7c, R16 ;  /* 0x0000007c05107824 */ /* 0x000fca00078e0210 */
        /* <DEDUP_REMOVED lines=25> */
.L_x_1:
        /* <DEDUP_REMOVED lines=9> */
.L_x_6:


//--------------------- .text._Z14transposeNaivePfPKf --------------------------
	.section	.text._Z14transposeNaivePfPKf,"ax",@progbits
	.align	128
        .global         _Z14transposeNaivePfPKf
        .type           _Z14transposeNaivePfPKf,@function
        .size           _Z14transposeNaivePfPKf,(.L_x_7 - _Z14transposeNaivePfPKf)
        .other          _Z14transposeNaivePfPKf,@"STO_CUDA_ENTRY STV_DEFAULT"
_Z14transposeNaivePfPKf:
.text._Z14transposeNaivePfPKf:
[----:B------:R-:W-:Y:S01]  /*0000*/  LDC R1, c[0x0][0x37c] ;  /* 0x0000df00ff017b82 */ /* 0x000fe20000000800 */
[----:B------:R-:W0:Y:S07]  /*0010*/  S2R R0, SR_CTAID.X ;  /* 0x0000000000007919 */ /* 0x000e2e0000002500 */
[----:B------:R-:W1:Y:S01]  /*0020*/  LDC R12, c[0x0][0x370] ;  /* 0x0000dc00ff0c7b82 */ /* 0x000e620000000800 */
[----:B------:R-:W2:Y:S01]  /*0030*/  LDCU.64 UR4, c[0x0][0x358] ;  /* 0x00006b00ff0477ac */ /* 0x000ea20008000a00 */
[----:B------:R-:W0:Y:S01]  /*0040*/  S2R R5, SR_TID.X ;  /* 0x0000000000057919 */ /* 0x000e220000002100 */
[----:B------:R-:W3:Y:S05]  /*0050*/  S2R R9, SR_CTAID.Y ;  /* 0x0000000000097919 */ /* 0x000eea0000002600 */
[----:B------:R-:W4:Y:S01]  /*0060*/  LDC.64 R2, c[0x0][0x388] ;  /* 0x0000e200ff027b82 */ /* 0x000f220000000a00 */
[----:B------:R-:W3:Y:S07]  /*0070*/  S2R R4, SR_TID.Y ;  /* 0x0000000000047919 */ /* 0x000eee0000002200 */
[----:B------:R-:W5:Y:S01]  /*0080*/  LDC.64 R6, c[0x0][0x380] ;  /* 0x0000e000ff067b82 */ /* 0x000f620000000a00 */
[----:B-1----:R-:W-:-:S02]  /*0090*/  SHF.L.U32 R8, R12, 0x5, RZ ;  /* 0x000000050c087819 */ /* 0x002fc400000006ff */
[----:B0-----:R-:W-:Y:S02]  /*00a0*/  LEA R0, R0, R5, 0x5 ;  /* 0x0000000500007211 */ /* 0x001fe400078e28ff */
[----:B---3--:R-:W-:-:S05]  /*00b0*/  LEA R9, R9, R4, 0x5 ;  /* 0x0000000409097211 */ /* 0x008fca00078e28ff */
[----:B------:R-:W-:-:S04]  /*00c0*/  IMAD R11, R9, R8, R0 ;  /* 0x00000008090b7224 */ /* 0x000fc800078e0200 */
[----:B----4-:R-:W-:-:S06]  /*00d0*/  IMAD.WIDE R4, R11, 0x4, R2 ;  /* 0x000000040b047825 */ /* 0x010fcc00078e0202 */
[----:B--2---:R-:W2:Y:S01]  /*00e0*/  LDG.E R5, desc[UR4][R4.64] ;  /* 0x0000000404057981 */ /* 0x004ea2000c1e1900 */
[----:B------:R-:W-:Y:S01]  /*00f0*/  IMAD R9, R0, R8, R9 ;  /* 0x0000000800097224 */ /* 0x000fe200078e0209 */
[----:B------:R-:W-:-:S03]  /*0100*/  LEA R13, R12, R11, 0x8 ;  /* 0x0000000b0c0d7211 */ /* 0x000fc600078e40ff */
[----:B-----5:R-:W-:-:S04]  /*0110*/  IMAD.WIDE R6, R9, 0x4, R6 ;  /* 0x0000000409067825 */ /* 0x020fc800078e0206 */
[----:B------:R-:W-:Y:S01]  /*0120*/  IMAD.WIDE R8, R13, 0x4, R2 ;  /* 0x000000040d087825 */ /* 0x000fe200078e0202 */
[----:B--2---:R-:W-:Y:S05]  /*0130*/  STG.E desc[UR4][R6.64], R5 ;  /* 0x0000000506007986 */ /* 0x004fea000c101904 */
[----:B------:R-:W2:Y:S01]  /*0140*/  LDG.E R9, desc[UR4][R8.64] ;  /* 0x0000000408097981 */ /* 0x000ea2000c1e1900 */
[----:B------:R-:W-:-:S05]  /*0150*/  LEA R13, R12, R11, 0x9 ;  /* 0x0000000b0c0d7211 */ /* 0x000fca00078e48ff */
[--C-:B------:R-:W-:Y:S01]  /*0160*/  IMAD.WIDE R10, R13, 0x4, R2.reuse ;  /* 0x000000040d0a7825 */ /* 0x100fe200078e0202 */
[----:B------:R-:W-:Y:S01]  /*0170*/  LEA R13, R12, R13, 0x8 ;  /* 0x0000000d0c0d7211 */ /* 0x000fe200078e40ff */
[----:B--2---:R-:W-:Y:S04]  /*0180*/  STG.E desc[UR4][R6.64+0x20], R9 ;  /* 0x0000200906007986 */ /* 0x004fe8000c101904 */
[----:B------:R-:W2:Y:S01]  /*0190*/  LDG.E R11, desc[UR4][R10.64] ;  /* 0x000000040a0b7981 */ /* 0x000ea2000c1e1900 */
[----:B------:R-:W-:-:S03]  /*01a0*/  IMAD.WIDE R2, R13, 0x4, R2 ;  /* 0x000000040d027825 */ /* 0x000fc600078e0202 */
[----:B--2---:R-:W-:Y:S04]  /*01b0*/  STG.E desc[UR4][R6.64+0x40], R11 ;  /* 0x0000400b06007986 */ /* 0x004fe8000c101904 */
[----:B------:R-:W2:Y:S04]  /*01c0*/  LDG.E R3, desc[UR4][R2.64] ;  /* 0x0000000402037981 */ /* 0x000ea8000c1e1900 */
[----:B--2---:R-:W-:Y:S01]  /*01d0*/  STG.E desc[UR4][R6.64+0x60], R3 ;  /* 0x0000600306007986 */ /* 0x004fe2000c101904 */
[----:B------:R-:W-:Y:S05]  /*01e0*/  EXIT ;  /* 0x000000000000794d */ /* 0x000fea0003800000 */
.L_x_2:
        /* <DEDUP_REMOVED lines=9> */
.L_x_7:


//--------------------- .text._Z4copyPfPKf        --------------------------
	.section	.text._Z4copyPfPKf,"ax",@progbits
	.align	128
        .global         _Z4copyPfPKf
        .type           _Z4copyPfPKf,@function
        .size           _Z4copyPfPKf,(.L_x_8 - _Z4copyPfPKf)
        .other          _Z4copyPfPKf,@"STO_CUDA_ENTRY STV_DEFAULT"
_Z4copyPfPKf:
.text._Z4copyPfPKf:
[----:B------:R-:W-:Y:S01]  /*0000*/  LDC R1, c[0x0][0x37c] ;  /* 0x0000df00ff017b82 */ /* 0x000fe20000000800 */
[----:B------:R-:W0:Y:S07]  /*0010*/  S2R R0, SR_CTAID.Y ;  /* 0x0000000000007919 */ /* 0x000e2e0000002600 */
[----:B------:R-:W1:Y:S01]  /*0020*/  LDC R16, c[0x0][0x370] ;  /* 0x0000dc00ff107b82 */ /* 0x000e620000000800 */
[----:B------:R-:W2:Y:S01]  /*0030*/  LDCU.64 UR4, c[0x0][0x358] ;  /* 0x00006b00ff0477ac */ /* 0x000ea20008000a00 */
[----:B------:R-:W0:Y:S01]  /*0040*/  S2R R5, SR_TID.Y ;  /* 0x0000000000057919 */ /* 0x000e220000002200 */
[----:B------:R-:W3:Y:S05]  /*0050*/  S2R R4, SR_CTAID.X ;  /* 0x0000000000047919 */ /* 0x000eea0000002500 */
[----:B------:R-:W4:Y:S01]  /*0060*/  LDC.64 R2, c[0x0][0x388] ;  /* 0x0000e200ff027b82 */ /* 0x000f220000000a00 */
[----:B------:R-:W3:Y:S01]  /*0070*/  S2R R7, SR_TID.X ;  /* 0x0000000000077919 */ /* 0x000ee20000002100 */
[----:B0-----:R-:W-:-:S05]  /*0080*/  LEA R0, R0, R5, 0x5 ;  /* 0x0000000500007211 */ /* 0x001fca00078e28ff */
[----:B-1----:R-:W-:Y:S01]  /*0090*/  IMAD R5, R0, R16, RZ ;  /* 0x0000001000057224 */ /* 0x002fe200078e02ff */
[----:B---3--:R-:W-:-:S04]  /*00a0*/  LEA R0, R4, R7, 0x5 ;  /* 0x0000000704007211 */ /* 0x008fc800078e28ff */
[----:B------:R-:W-:Y:S02]  /*00b0*/  LEA R13, R5, R0, 0x5 ;  /* 0x00000000050d7211 */ /* 0x000fe400078e28ff */
[----:B------:R-:W0:Y:S03]  /*00c0*/  LDC.64 R4, c[0x0][0x380] ;  /* 0x0000e000ff047b82 */ /* 0x000e260000000a00 */
[----:B----4-:R-:W-:-:S05]  /*00d0*/  IMAD.WIDE R6, R13, 0x4, R2 ;  /* 0x000000040d067825 */ /* 0x010fca00078e0202 */
[----:B--2---:R-:W2:Y:S01]  /*00e0*/  LDG.E R17, desc[UR4][R6.64] ;  /* 0x0000000406117981 */ /* 0x004ea2000c1e1900 */
[----:B------:R-:W-:-:S05]  /*00f0*/  LEA R15, R16, R13, 0x8 ;  /* 0x0000000d100f7211 */ /* 0x000fca00078e40ff */
[----:B------:R-:W-:-:S04]  /*0100*/  IMAD.WIDE R10, R15, 0x4, R2 ;  /* 0x000000040f0a7825 */ /* 0x000fc800078e0202 */
[----:B0-----:R-:W-:-:S05]  /*0110*/  IMAD.WIDE R8, R13, 0x4, R4 ;  /* 0x000000040d087825 */ /* 0x001fca00078e0204 */
[----:B--2---:R-:W-:Y:S04]  /*0120*/  STG.E desc[UR4][R8.64], R17 ;  /* 0x0000001108007986 */ /* 0x004fe8000c101904 */
[----:B------:R-:W2:Y:S01]  /*0130*/  LDG.E R11, desc[UR4][R10.64] ;  /* 0x000000040a0b7981 */ /* 0x000ea2000c1e1900 */
[----:B------:R-:W-:Y:S01]  /*0140*/  LEA R19, R16, R13, 0x9 ;  /* 0x0000000d10137211 */ /* 0x000fe200078e48ff */
[----:B------:R-:W-:-:S04]  /*0150*/  IMAD.WIDE R12, R15, 0x4, R4 ;  /* 0x000000040f0c7825 */ /* 0x000fc800078e0204 */
[C---:B------:R-:W-:Y:S01]  /*0160*/  IMAD.WIDE R14, R19.reuse, 0x4, R2 ;  /* 0x00000004130e7825 */ /* 0x040fe200078e0202 */
[----:B------:R-:W-:Y:S01]  /*0170*/  LEA R21, R16, R19, 0x8 ;  /* 0x0000001310157211 */ /* 0x000fe200078e40ff */
[----:B--2---:R-:W-:Y:S04]  /*0180*/  STG.E desc[UR4][R12.64], R11 ;  /* 0x0000000b0c007986 */ /* 0x004fe8000c101904 */
[----:B------:R-:W2:Y:S01]  /*0190*/  LDG.E R15, desc[UR4][R14.64] ;  /* 0x000000040e0f7981 */ /* 0x000ea2000c1e1900 */
[----:B------:R-:W-:-:S04]  /*01a0*/  IMAD.WIDE R6, R19, 0x4, R4 ;  /* 0x0000000413067825 */ /* 0x000fc800078e0204 */
[C---:B------:R-:W-:Y:S01]  /*01b0*/  IMAD.WIDE R2, R21.reuse, 0x4, R2 ;  /* 0x0000000415027825 */ /* 0x040fe200078e0202 */
[----:B--2---:R-:W-:Y:S05]  /*01c0*/  STG.E desc[UR4][R6.64], R15 ;  /* 0x0000000f06007986 */ /* 0x004fea000c101904 */
[----:B------:R-:W2:Y:S01]  /*01d0*/  LDG.E R3, desc[UR4][R2.64] ;  /* 0x0000000402037981 */ /* 0x000ea2000c1e1900 */
[----:B------:R-:W-:-:S05]  /*01e0*/  IMAD.WIDE R4, R21, 0x4, R4 ;  /* 0x0000000415047825 */ /* 0x000fca00078e0204 */
[----:B--2---:R-:W-:Y:S01]  /*01f0*/  STG.E desc[UR4][R4.64], R3 ;  /* 0x0000000304007986 */ /* 0x004fe2000c101904 */
[----:B------:R-:W-:Y:S05]  /*0200*/  EXIT ;  /* 0x000000000000794d */ /* 0x000fea0003800000 */
.L_x_3:
        /* <DEDUP_REMOVED lines=15> */
.L_x_8:


//--------------------- .text._Z10copy_naivePfPKf --------------------------
	.section	.text._Z10copy_naivePfPKf,"ax",@progbits
	.align	128
        .global         _Z10copy_naivePfPKf
        .type           _Z10copy_naivePfPKf,@function
        .size           _Z10copy_naivePfPKf,(.L_x_9 - _Z10copy_naivePfPKf)
        .other          _Z10copy_naivePfPKf,@"STO_CUDA_ENTRY STV_DEFAULT"
_Z10copy_naivePfPKf:
.text._Z10copy_naivePfPKf:
[----:B------:R-:W-:Y:S01]  /*0000*/  LDC R1, c[0x0][0x37c] ;  /* 0x0000df00ff017b82 */ /* 0x000fe20000000800 */
[----:B------:R-:W0:Y:S01]  /*0010*/  S2R R5, SR_TID.Y ;  /* 0x0000000000057919 */ /* 0x000e220000002200 */
[----:B------:R-:W1:Y:S06]  /*0020*/  LDCU UR7, c[0x0][0x360] ;  /* 0x00006c00ff0777ac */ /* 0x000e6c0008000800 */
[----:B------:R-:W0:Y:S01]  /*0030*/  S2UR UR8, SR_CTAID.Y ;  /* 0x00000000000879c3 */ /* 0x000e220000002600 */
[----:B------:R-:W1:Y:S01]  /*0040*/  S2R R7, SR_TID.X ;  /* 0x0000000000077919 */ /* 0x000e620000002100 */
[----:B------:R-:W2:Y:S06]  /*0050*/  LDCU.64 UR4, c[0x0][0x358] ;  /* 0x00006b00ff0477ac */ /* 0x000eac0008000a00 */
[----:B------:R-:W0:Y:S08]  /*0060*/  LDC R0, c[0x0][0x364] ;  /* 0x0000d900ff007b82 */ /* 0x000e300000000800 */
[----:B------:R-:W3:Y:S08]  /*0070*/  S2UR UR6, SR_CTAID.X ;  /* 0x00000000000679c3 */ /* 0x000ef00000002500 */
[----:B------:R-:W3:Y:S08]  /*0080*/  LDC R9, c[0x0][0x370] ;  /* 0x0000dc00ff097b82 */ /* 0x000ef00000000800 */
[----:B------:R-:W4:Y:S01]  /*0090*/  LDC.64 R2, c[0x0][0x388] ;  /* 0x0000e200ff027b82 */ /* 0x000f220000000a00 */
[----:B0-----:R-:W-:-:S07]  /*00a0*/  IMAD R0, R0, UR8, R5 ;  /* 0x0000000800007c24 */ /* 0x001fce000f8e0205 */
[----:B------:R-:W0:Y:S01]  /*00b0*/  LDC.64 R4, c[0x0][0x380] ;  /* 0x0000e000ff047b82 */ /* 0x000e220000000a00 */
[----:B---3--:R-:W-:-:S04]  /*00c0*/  IMAD R0, R0, R9, UR6 ;  /* 0x0000000600007e24 */ /* 0x008fc8000f8e0209 */
[----:B-1----:R-:W-:-:S04]  /*00d0*/  IMAD R7, R0, UR7, R7 ;  /* 0x0000000700077c24 */ /* 0x002fc8000f8e0207 */
[----:B----4-:R-:W-:-:S06]  /*00e0*/  IMAD.WIDE R2, R7, 0x4, R2 ;  /* 0x0000000407027825 */ /* 0x010fcc00078e0202 */
[----:B--2---:R-:W2:Y:S01]  /*00f0*/  LDG.E R3, desc[UR4][R2.64] ;  /* 0x0000000402037981 */ /* 0x004ea2000c1e1900 */
[----:B0-----:R-:W-:-:S05]  /*0100*/  IMAD.WIDE R4, R7, 0x4, R4 ;  /* 0x0000000407047825 */ /* 0x001fca00078e0204 */
[----:B--2---:R-:W-:Y:S01]  /*0110*/  STG.E desc[UR4][R4.64], R3 ;  /* 0x0000000304007986 */ /* 0x004fe2000c101904 */
[----:B------:R-:W-:Y:S05]  /*0120*/  EXIT ;  /* 0x000000000000794d */ /* 0x000fea0003800000 */
.L_x_4:
        /* <DEDUP_REMOVED lines=13> */
.L_x_9:


//--------------------- .nv.shared._Z30transposeCoalescedBankConflictPfPKf --------------------------
	.section	.nv.shared._Z30transposeCoalescedBankConflictPfPKf,"aw",@nobits
	.sectionflags	@""
	.align	4
.nv.shared._Z30transposeCoalescedBankConflictPfPKf:
	.zero		5248


//--------------------- .nv.shared.reserved.0     --------------------------
	.section	.nv.shared.reserved.0,"aw",@nobits
	.weak		__nv_reservedSMEM_offset_0_alias
	.size		__nv_reservedSMEM_offset_0_alias, 0, 64
	.other		__nv_reservedSMEM_offset_0_alias,@"STO_CUDA_RESERVED_SHARED STV_DEFAULT"
__nv_reservedSMEM_offset_0_alias:
	.zero		0
	.zero		64


//--------------------- .nv.shared._Z18transposeCoalescedPfPKf --------------------------
	.section	.nv.shared._Z18transposeCoalescedPfPKf,"aw",@nobits
	.sectionflags	@""
	.align	4
.nv.shared._Z18transposeCoalescedPfPKf:
	.zero		5120


//--------------------- .nv.constant0._Z30transposeCoalescedBankConflictPfPKf --------------------------
	.section	.nv.constant0._Z30transposeCoalescedBankConflictPfPKf,"a",@progbits
	.sectionflags	@""
	.align	4
.nv.constant0._Z30transposeCoalescedBankConflictPfPKf:
	.zero		912


//--------------------- .nv.constant0._Z18transposeCoalescedPfPKf --------------------------
	.section	.nv.constant0._Z18transposeCoalescedPfPKf,"a",@progbits
	.sectionflags	@""
	.align	4
.nv.constant0._Z18transposeCoalescedPfPKf:
	.zero		912


//--------------------- .nv.constant0._Z14transposeNaivePfPKf --------------------------
	.section	.nv.constant0._Z14transposeNaivePfPKf,"a",@progbits
	.sectionflags	@""
	.align	4
.nv.constant0._Z14transposeNaivePfPKf:
	.zero		912


//--------------------- .nv.constant0._Z4copyPfPKf --------------------------
	.section	.nv.constant0._Z4copyPfPKf,"a",@progbits
	.sectionflags	@""
	.align	4
.nv.constant0._Z4copyPfPKf:
	.zero		912


//--------------------- .nv.constant0._Z10copy_naivePfPKf --------------------------
	.section	.nv.constant0._Z10copy_naivePfPKf,"a",@progbits
	.sectionflags	@""
	.align	4
.nv.constant0._Z10copy_naivePfPKf:
	.zero		912


//--------------------- SYMBOLS --------------------------

	.type		.nv.reservedSmem.offset0,@object
	.size		.nv.reservedSmem.offset0,0x4
	.type		.nv.reservedSmem.cap,@object
	.size		.nv.reservedSmem.cap,0x4
